//
// Generated by NVIDIA NVVM Compiler
//
// Compiler Build ID: CL-36424714
// Cuda compilation tools, release 13.0, V13.0.88
// Based on NVVM 20.0.0
//

.version 9.0
.target sm_100
.address_size 64

	// .globl	_Z10vector_addPKfS0_Pf

.visible .entry _Z10vector_addPKfS0_Pf(
	.param .u64 .ptr .align 1 _Z10vector_addPKfS0_Pf_param_0,
	.param .u64 .ptr .align 1 _Z10vector_addPKfS0_Pf_param_1,
	.param .u64 .ptr .align 1 _Z10vector_addPKfS0_Pf_param_2
)
{
	.reg .pred 	%p<2>;
	.reg .b32 	%r<5>;
	.reg .b32 	%f<4>;
	.reg .b64 	%rd<11>;

	ld.param.u64 	%rd1, [_Z10vector_addPKfS0_Pf_param_0];
	ld.param.u64 	%rd2, [_Z10vector_addPKfS0_Pf_param_1];
	ld.param.u64 	%rd3, [_Z10vector_addPKfS0_Pf_param_2];
	mov.u32 	%r2, %ctaid.x;
	mov.u32 	%r3, %ntid.x;
	mov.u32 	%r4, %tid.x;
	mad.lo.s32 	%r1, %r2, %r3, %r4;
	setp.gt.s32 	%p1, %r1, 511;
	@%p1 bra 	$L__BB0_2;
	cvta.to.global.u64 	%rd4, %rd1;
	cvta.to.global.u64 	%rd5, %rd2;
	cvta.to.global.u64 	%rd6, %rd3;
	mul.wide.s32 	%rd7, %r1, 4;
	add.s64 	%rd8, %rd4, %rd7;
	ld.global.f32 	%f1, [%rd8];
	add.s64 	%rd9, %rd5, %rd7;
	ld.global.f32 	%f2, [%rd9];
	add.f32 	%f3, %f1, %f2;
	add.s64 	%rd10, %rd6, %rd7;
	st.global.f32 	[%rd10], %f3;
$L__BB0_2:
	ret;

}


// ===== COMPILED SASS (sm_100) =====

	.target	sm_100

	.elftype	@"ET_EXEC"


//--------------------- .note.nv.tkinfo           --------------------------
	.section	.note.nv.tkinfo,"",@"SHT_NOTE"
	.sectionflags	@"SHF_NOTE_NV_TKINFO"
	.tkinfo
        /*0018*/ 	.word	0x00000002
        /*0030*/ 	.string	""
        /*0030*/ 	.string	"ptxas"
        /*0030*/ 	.string	"Cuda compilation tools, release 13.0, V13.0.88"
        /*0030*/ 	.string	"Build cuda_13.0.r13.0/compiler.36424714_0"
        /*0030*/ 	.string	"-arch sm_100 -m 64 "



//--------------------- .note.nv.cuinfo           --------------------------
	.section	.note.nv.cuinfo,"",@"SHT_NOTE"
	.sectionflags	@"SHF_NOTE_NV_CUINFO"
        /*0018*/ 	.short	0x0002
        /*001a*/ 	.short	0x0064
        /*001c*/ 	.short	0x0082
	.zero		2


//--------------------- .nv.info                  --------------------------
	.section	.nv.info,"",@"SHT_CUDA_INFO"
	.align	4


	//----- nvinfo : EIATTR_REGCOUNT
	.align		4
        /*0000*/ 	.byte	0x04, 0x2f
        /*0002*/ 	.short	(.L_1 - .L_0)
	.align		4
.L_0:
        /*0004*/ 	.word	index@(_Z10vector_addPKfS0_Pf)
        /*0008*/ 	.word	0x0000000c


	//----- nvinfo : EIATTR_FRAME_SIZE
	.align		4
.L_1:
        /*000c*/ 	.byte	0x04, 0x11
        /*000e*/ 	.short	(.L_3 - .L_2)
	.align		4
.L_2:
        /*0010*/ 	.word	index@(_Z10vector_addPKfS0_Pf)
        /*0014*/ 	.word	0x00000000


	//----- nvinfo : EIATTR_MIN_STACK_SIZE
	.align		4
.L_3:
        /*0018*/ 	.byte	0x04, 0x12
        /*001a*/ 	.short	(.L_5 - .L_4)
	.align		4
.L_4:
        /*001c*/ 	.word	index@(_Z10vector_addPKfS0_Pf)
        /*0020*/ 	.word	0x00000000
.L_5:


//--------------------- .nv.compat                --------------------------
	.section	.nv.compat,"",@"SHT_CUDA_COMPAT_INFO"
	.align	4
        /*0000*/ 	.byte	0x02, 0x09, 0x00, 0x00, 0x02, 0x02, 0x01, 0x00, 0x02, 0x05, 0x05, 0x00, 0x03, 0x07, 0x01, 0x01
        /*0010*/ 	.byte	0x02, 0x03, 0x00, 0x00, 0x02, 0x06, 0x01, 0x00, 0x04, 0x0b, 0x08, 0x00, 0x09, 0x00, 0x00, 0x00
        /*0020*/ 	.byte	0x00, 0x00, 0x00, 0x00


//--------------------- .nv.info._Z10vector_addPKfS0_Pf --------------------------
	.section	.nv.info._Z10vector_addPKfS0_Pf,"",@"SHT_CUDA_INFO"
	.sectionflags	@""
	.align	4


	//----- nvinfo : EIATTR_CUDA_API_VERSION
	.align		4
        /*0000*/ 	.byte	0x04, 0x37
        /*0002*/ 	.short	(.L_7 - .L_6)
.L_6:
        /*0004*/ 	.word	0x00000082


	//----- nvinfo : EIATTR_KPARAM_INFO
	.align		4
.L_7:
        /*0008*/ 	.byte	0x04, 0x17
        /*000a*/ 	.short	(.L_9 - .L_8)
.L_8:
        /*000c*/ 	.word	0x00000000
        /*0010*/ 	.short	0x0002
        /*0012*/ 	.short	0x0010
        /*0014*/ 	.byte	0x00, 0xf5, 0x21, 0x00


	//----- nvinfo : EIATTR_KPARAM_INFO
	.align		4
.L_9:
        /*0018*/ 	.byte	0x04, 0x17
        /*001a*/ 	.short	(.L_11 - .L_10)
.L_10:
        /*001c*/ 	.word	0x00000000
        /*0020*/ 	.short	0x0001
        /*0022*/ 	.short	0x0008
        /*0024*/ 	.byte	0x00, 0xf5, 0x21, 0x00


	//----- nvinfo : EIATTR_KPARAM_INFO
	.align		4
.L_11:
        /*0028*/ 	.byte	0x04, 0x17
        /*002a*/ 	.short	(.L_13 - .L_12)
.L_12:
        /*002c*/ 	.word	0x00000000
        /*0030*/ 	.short	0x0000
        /*0032*/ 	.short	0x0000
        /*0034*/ 	.byte	0x00, 0xf5, 0x21, 0x00


	//----- nvinfo : EIATTR_SPARSE_MMA_MASK
	.align		4
.L_13:
        /*0038*/ 	.byte	0x03, 0x50
        /*003a*/ 	.short	0x0000


	//----- nvinfo : EIATTR_MAXREG_COUNT
	.align		4
        /*003c*/ 	.byte	0x03, 0x1b
        /*003e*/ 	.short	0x00ff


	//----- nvinfo : EIATTR_MERCURY_ISA_VERSION
	.align		4
        /*0040*/ 	.byte	0x03, 0x5f
        /*0042*/ 	.short	0x0101


	//----- nvinfo : EIATTR_VRC_CTA_INIT_COUNT
	.align		4
        /*0044*/ 	.byte	0x02, 0x4a
	.zero		1
	.zero		1


	//----- nvinfo : EIATTR_EXIT_INSTR_OFFSETS
	.align		4
        /*0048*/ 	.byte	0x04, 0x1c
        /*004a*/ 	.short	(.L_15 - .L_14)


	//   ....[0]....
.L_14:
        /*004c*/ 	.word	0x00000060


	//   ....[1]....
        /*0050*/ 	.word	0x00000120


	//----- nvinfo : EIATTR_CBANK_PARAM_SIZE
	.align		4
.L_15:
        /*0054*/ 	.byte	0x03, 0x19
        /*0056*/ 	.short	0x0018


	//----- nvinfo : EIATTR_PARAM_CBANK
	.align		4
        /*0058*/ 	.byte	0x04, 0x0a
        /*005a*/ 	.short	(.L_17 - .L_16)
	.align		4
.L_16:
        /*005c*/ 	.word	index@(.nv.constant0._Z10vector_addPKfS0_Pf)
        /*0060*/ 	.short	0x0380
        /*0062*/ 	.short	0x0018


	//----- nvinfo : EIATTR_SW_WAR
	.align		4
.L_17:
        /*0064*/ 	.byte	0x04, 0x36
        /*0066*/ 	.short	(.L_19 - .L_18)
.L_18:
        /*0068*/ 	.word	0x00000008
.L_19:


//--------------------- .nv.callgraph             --------------------------
	.section	.nv.callgraph,"",@"SHT_CUDA_CALLGRAPH"
	.align	4
	.sectionentsize	8
	.align		4
        /*0000*/ 	.word	0x00000000
	.align		4
        /*0004*/ 	.word	0xffffffff
	.align		4
        /*0008*/ 	.word	0x00000000
	.align		4
        /*000c*/ 	.word	0xfffffffe
	.align		4
        /*0010*/ 	.word	0x00000000
	.align		4
        /*0014*/ 	.word	0xfffffffd
	.align		4
        /*0018*/ 	.word	0x00000000
	.align		4
        /*001c*/ 	.word	0xfffffffc


//--------------------- .text._Z10vector_addPKfS0_Pf --------------------------
	.section	.text._Z10vector_addPKfS0_Pf,"ax",@progbits
	.align	128
        .global         _Z10vector_addPKfS0_Pf
        .type           _Z10vector_addPKfS0_Pf,@function
        .size           _Z10vector_addPKfS0_Pf,(.L_x_1 - _Z10vector_addPKfS0_Pf)
        .other          _Z10vector_addPKfS0_Pf,@"STO_CUDA_ENTRY STV_DEFAULT"
_Z10vector_addPKfS0_Pf:
.text._Z10vector_addPKfS0_Pf:
[----:B------:R-:W-:Y:S01]  /*0000*/  LDC R1, c[0x0][0x37c] ;  /* 0x0000df00ff017b82 */ /* 0x000fe20000000800 */
[----:B------:R-:W0:Y:S07]  /*0010*/  S2R R0, SR_TID.X ;  /* 0x0000000000007919 */ /* 0x000e2e0000002100 */
[----:B------:R-:W0:Y:S08]  /*0020*/  S2UR UR4, SR_CTAID.X ;  /* 0x00000000000479c3 */ /* 0x000e300000002500 */
[----:B------:R-:W0:Y:S02]  /*0030*/  LDC R9, c[0x0][0x360] ;  /* 0x0000d800ff097b82 */ /* 0x000e240000000800 */
[----:B0-----:R-:W-:-:S05]  /*0040*/  IMAD R9, R9, UR4, R0 ;  /* 0x0000000409097c24 */ /* 0x001fca000f8e0200 */
[----:B------:R-:W-:-:S13]  /*0050*/  ISETP.GT.AND P0, PT, R9, 0x1ff, PT ;  /* 0x000001ff0900780c */ /* 0x000fda0003f04270 */
[----:B------:R-:W-:Y:S05]  /*0060*/  @P0 EXIT ;  /* 0x000000000000094d */ /* 0x000fea0003800000 */
[----:B------:R-:W0:Y:S01]  /*0070*/  LDC.64 R2, c[0x0][0x380] ;  /* 0x0000e000ff027b82 */ /* 0x000e220000000a00 */
[----:B------:R-:W1:Y:S07]  /*0080*/  LDCU.64 UR4, c[0x0][0x358] ;  /* 0x00006b00ff0477ac */ /* 0x000e6e0008000a00 */
[----:B------:R-:W2:Y:S08]  /*0090*/  LDC.64 R4, c[0x0][0x388] ;  /* 0x0000e200ff047b82 */ /* 0x000eb00000000a00 */
[----:B------:R-:W3:Y:S01]  /*00a0*/  LDC.64 R6, c[0x0][0x390] ;  /* 0x0000e400ff067b82 */ /* 0x000ee20000000a00 */
[----:B0-----:R-:W-:-:S06]  /*00b0*/  IMAD.WIDE R2, R9, 0x4, R2 ;  /* 0x0000000409027825 */ /* 0x001fcc00078e0202 */
[----:B-1----:R-:W4:Y:S01]  /*00c0*/  LDG.E R2, desc[UR4][R2.64] ;  /* 0x0000000402027981 */ /* 0x002f22000c1e1900 */
[----:B--2---:R-:W-:-:S06]  /*00d0*/  IMAD.WIDE R4, R9, 0x4, R4 ;  /* 0x0000000409047825 */ /* 0x004fcc00078e0204 */
[----:B------:R-:W4:Y:S01]  /*00e0*/  LDG.E R5, desc[UR4][R4.64] ;  /* 0x0000000404057981 */ /* 0x000f22000c1e1900 */
[----:B---3--:R-:W-:-:S04]  /*00f0*/  IMAD.WIDE R6, R9, 0x4, R6 ;  /* 0x0000000409067825 */ /* 0x008fc800078e0206 */
[----:B----4-:R-:W-:-:S05]  /*0100*/  FADD R9, R2, R5 ;  /* 0x0000000502097221 */ /* 0x010fca0000000000 */
[----:B------:R-:W-:Y:S01]  /*0110*/  STG.E desc[UR4][R6.64], R9 ;  /* 0x0000000906007986 */ /* 0x000fe2000c101904 */
[----:B------:R-:W-:Y:S05]  /*0120*/  EXIT ;  /* 0x000000000000794d */ /* 0x000fea0003800000 */
.L_x_0:
[----:B------:R-:W-:-:S00]  /*0130*/  BRA `(.L_x_0) ;  /* 0xfffffffc00fc7947 */ /* 0x000fc0000383ffff */
[----:B------:R-:W-:-:S00]  /*0140*/  NOP ;  /* 0x0000000000007918 */ /* 0x000fc00000000000 */
        /* <DEDUP_REMOVED lines=11> */
.L_x_1:


//--------------------- .nv.shared.reserved.0     --------------------------
	.section	.nv.shared.reserved.0,"aw",@nobits
	.weak		__nv_reservedSMEM_offset_0_alias
	.size		__nv_reservedSMEM_offset_0_alias, 0, 64
	.other		__nv_reservedSMEM_offset_0_alias,@"STO_CUDA_RESERVED_SHARED STV_DEFAULT"
__nv_reservedSMEM_offset_0_alias:
	.zero		0
	.zero		64


//--------------------- .nv.constant0._Z10vector_addPKfS0_Pf --------------------------
	.section	.nv.constant0._Z10vector_addPKfS0_Pf,"a",@progbits
	.sectionflags	@""
	.align	4
.nv.constant0._Z10vector_addPKfS0_Pf:
	.zero		920


//--------------------- SYMBOLS --------------------------

	.type		.nv.reservedSmem.offset0,@object
	.size		.nv.reservedSmem.offset0,0x4
